	.headerflags	@"EF_CUDA_TEXMODE_UNIFIED EF_CUDA_64BIT_ADDRESS EF_CUDA_ACCELERATORS EF_CUDA_SM90 EF_CUDA_VIRTUAL_SM(EF_CUDA_SM90)"
	.elftype	@"ET_EXEC"


//--------------------- .nv.info                  --------------------------
	.section	.nv.info,"",@"SHT_CUDA_INFO"
	.align	4


	//----- nvinfo : EIATTR_REGCOUNT
	.align		4
        /*0000*/ 	.byte	0x04, 0x2f
        /*0002*/ 	.short	(.L_1 - .L_0)
	.align		4
.L_0:
        /*0004*/ 	.word	index@(triton_per_fused__softmax_35)
        /*0008*/ 	.word	0x00000013


	//----- nvinfo : EIATTR_MIN_STACK_SIZE
	.align		4
.L_1:
        /*000c*/ 	.byte	0x04, 0x12
        /*000e*/ 	.short	(.L_3 - .L_2)
	.align		4
.L_2:
        /*0010*/ 	.word	index@(triton_per_fused__softmax_35)
        /*0014*/ 	.word	0x00000000


	//----- nvinfo : EIATTR_FRAME_SIZE
	.align		4
.L_3:
        /*0018*/ 	.byte	0x04, 0x11
        /*001a*/ 	.short	(.L_5 - .L_4)
	.align		4
.L_4:
        /*001c*/ 	.word	index@(triton_per_fused__softmax_35)
        /*0020*/ 	.word	0x00000000


	//----- nvinfo : EIATTR_MIN_STACK_SIZE
	.align		4
.L_5:
        /*0024*/ 	.byte	0x04, 0x12
        /*0026*/ 	.short	(.L_7 - .L_6)
	.align		4
.L_6:
        /*0028*/ 	.word	index@(triton_per_fused__softmax_35)
        /*002c*/ 	.word	0x00000000
.L_7:


//--------------------- .nv.info.triton_per_fused__softmax_35 --------------------------
	.section	.nv.info.triton_per_fused__softmax_35,"",@"SHT_CUDA_INFO"
	.sectionflags	@""
	.align	4


	//----- nvinfo : EIATTR_CUDA_API_VERSION
	.align		4
        /*0000*/ 	.byte	0x04, 0x37
        /*0002*/ 	.short	(.L_9 - .L_8)
.L_8:
        /*0004*/ 	.word	0x0000007c


	//----- nvinfo : EIATTR_KPARAM_INFO
	.align		4
.L_9:
        /*0008*/ 	.byte	0x04, 0x17
        /*000a*/ 	.short	(.L_11 - .L_10)
.L_10:
        /*000c*/ 	.word	0x00000000
        /*0010*/ 	.short	0x0002
        /*0012*/ 	.short	0x000c
        /*0014*/ 	.byte	0x00, 0xf0, 0x11, 0x00


	//----- nvinfo : EIATTR_KPARAM_INFO
	.align		4
.L_11:
        /*0018*/ 	.byte	0x04, 0x17
        /*001a*/ 	.short	(.L_13 - .L_12)
.L_12:
        /*001c*/ 	.word	0x00000000
        /*0020*/ 	.short	0x0001
        /*0022*/ 	.short	0x0008
        /*0024*/ 	.byte	0x00, 0xf0, 0x11, 0x00


	//----- nvinfo : EIATTR_KPARAM_INFO
	.align		4
.L_13:
        /*0028*/ 	.byte	0x04, 0x17
        /*002a*/ 	.short	(.L_15 - .L_14)
.L_14:
        /*002c*/ 	.word	0x00000000
        /*0030*/ 	.short	0x0000
        /*0032*/ 	.short	0x0000
        /*0034*/ 	.byte	0x00, 0xf4, 0x21, 0x00


	//----- nvinfo : EIATTR_SPARSE_MMA_MASK
	.align		4
.L_15:
        /*0038*/ 	.byte	0x03, 0x50
        /*003a*/ 	.short	0x0000


	//----- nvinfo : EIATTR_MAXREG_COUNT
	.align		4
        /*003c*/ 	.byte	0x03, 0x1b
        /*003e*/ 	.short	0x00ff


	//----- nvinfo : EIATTR_COOP_GROUP_MASK_REGIDS
	.align		4
        /*0040*/ 	.byte	0x04, 0x29
        /*0042*/ 	.short	(.L_17 - .L_16)


	//   ....[0]....
.L_16:
        /*0044*/ 	.word	0xffffffff


	//   ....[1]....
        /*0048*/ 	.word	0xffffffff


	//   ....[2]....
        /*004c*/ 	.word	0xffffffff


	//   ....[3]....
        /*0050*/ 	.word	0xffffffff


	//   ....[4]....
        /*0054*/ 	.word	0xffffffff


	//   ....[5]....
        /*0058*/ 	.word	0xffffffff


	//   ....[6]....
        /*005c*/ 	.word	0xffffffff


	//   ....[7]....
        /*0060*/ 	.word	0xffffffff


	//   ....[8]....
        /*0064*/ 	.word	0xffffffff


	//   ....[9]....
        /*0068*/ 	.word	0xffffffff


	//   ....[10]....
        /*006c*/ 	.word	0xffffffff


	//   ....[11]....
        /*0070*/ 	.word	0xffffffff


	//   ....[12]....
        /*0074*/ 	.word	0xffffffff


	//   ....[13]....
        /*0078*/ 	.word	0xffffffff


	//   ....[14]....
        /*007c*/ 	.word	0xffffffff


	//   ....[15]....
        /*0080*/ 	.word	0xffffffff


	//----- nvinfo : EIATTR_COOP_GROUP_INSTR_OFFSETS
	.align		4
.L_17:
        /*0084*/ 	.byte	0x04, 0x28
        /*0086*/ 	.short	(.L_19 - .L_18)


	//   ....[0]....
.L_18:
        /*0088*/ 	.word	0x000001a0


	//   ....[1]....
        /*008c*/ 	.word	0x000001e0


	//   ....[2]....
        /*0090*/ 	.word	0x00000220


	//   ....[3]....
        /*0094*/ 	.word	0x00000260


	//   ....[4]....
        /*0098*/ 	.word	0x000002b0


	//   ....[5]....
        /*009c*/ 	.word	0x00000320


	//   ....[6]....
        /*00a0*/ 	.word	0x00000380


	//   ....[7]....
        /*00a4*/ 	.word	0x000003d0


	//   ....[8]....
        /*00a8*/ 	.word	0x00000610


	//   ....[9]....
        /*00ac*/ 	.word	0x00000630


	//   ....[10]....
        /*00b0*/ 	.word	0x00000650


	//   ....[11]....
        /*00b4*/ 	.word	0x00000670


	//   ....[12]....
        /*00b8*/ 	.word	0x00000690


	//   ....[13]....
        /*00bc*/ 	.word	0x000006e0


	//   ....[14]....
        /*00c0*/ 	.word	0x00000710


	//   ....[15]....
        /*00c4*/ 	.word	0x00000740


	//----- nvinfo : EIATTR_EXIT_INSTR_OFFSETS
	.align		4
.L_19:
        /*00c8*/ 	.byte	0x04, 0x1c
        /*00ca*/ 	.short	(.L_21 - .L_20)


	//   ....[0]....
.L_20:
        /*00cc*/ 	.word	0x000008e0


	//----- nvinfo : EIATTR_REQNTID
	.align		4
.L_21:
        /*00d0*/ 	.byte	0x04, 0x10
        /*00d2*/ 	.short	(.L_23 - .L_22)
.L_22:
        /*00d4*/ 	.word	0x00000100
        /*00d8*/ 	.word	0x00000001
        /*00dc*/ 	.word	0x00000001


	//----- nvinfo : EIATTR_CBANK_PARAM_SIZE
	.align		4
.L_23:
        /*00e0*/ 	.byte	0x03, 0x19
        /*00e2*/ 	.short	0x0010


	//----- nvinfo : EIATTR_PARAM_CBANK
	.align		4
        /*00e4*/ 	.byte	0x04, 0x0a
        /*00e6*/ 	.short	(.L_25 - .L_24)
	.align		4
.L_24:
        /*00e8*/ 	.word	index@(.nv.constant0.triton_per_fused__softmax_35)
        /*00ec*/ 	.short	0x0210
        /*00ee*/ 	.short	0x0010


	//----- nvinfo : EIATTR_SW_WAR
	.align		4
.L_25:
        /*00f0*/ 	.byte	0x04, 0x36
        /*00f2*/ 	.short	(.L_27 - .L_26)
.L_26:
        /*00f4*/ 	.word	0x00000008
.L_27:


//--------------------- .nv.callgraph             --------------------------
	.section	.nv.callgraph,"",@"SHT_CUDA_CALLGRAPH"
	.align	4
	.sectionentsize	8
	.align		4
        /*0000*/ 	.word	0x00000000
	.align		4
        /*0004*/ 	.word	0xffffffff
	.align		4
        /*0008*/ 	.word	0x00000000
	.align		4
        /*000c*/ 	.word	0xfffffffe
	.align		4
        /*0010*/ 	.word	0x00000000
	.align		4
        /*0014*/ 	.word	0xfffffffd
	.align		4
        /*0018*/ 	.word	0x00000000
	.align		4
        /*001c*/ 	.word	0xfffffffc


//--------------------- .text.triton_per_fused__softmax_35 --------------------------
	.section	.text.triton_per_fused__softmax_35,"ax",@progbits
	.sectionflags	@"SHF_BARRIERS=1"
	.align	128
        .global         triton_per_fused__softmax_35
        .type           triton_per_fused__softmax_35,@function
        .size           triton_per_fused__softmax_35,(.L_x_1 - triton_per_fused__softmax_35)
        .other          triton_per_fused__softmax_35,@"STO_CUDA_ENTRY STV_DEFAULT"
triton_per_fused__softmax_35:
.text.triton_per_fused__softmax_35:
[----:B------:R-:W-:Y:S01]  /*0000*/  LDC R1, c[0x0][0x28] ;  /* 0x00000a00ff017b82 */ /* 0x000fe20000000800 */
[----:B------:R-:W1:Y:S07]  /*0010*/  S2R R13, SR_TID.X ;  /* 0x00000000000d7919 */ /* 0x000e6e0000002100 */
[----:B------:R-:W2:Y:S01]  /*0020*/  LDC.64 R2, c[0x0][0x210] ;  /* 0x00008400ff027b82 */ /* 0x000ea20000000a00 */
[----:B------:R-:W-:Y:S01]  /*0030*/  ULDC.64 UR6, c[0x0][0x208] ;  /* 0x0000820000067ab9 */ /* 0x000fe20000000a00 */
[----:B------:R-:W3:Y:S01]  /*0040*/  S2R R5, SR_CTAID.X ;  /* 0x0000000000057919 */ /* 0x000ee20000002500 */
[----:B-1----:R-:W-:-:S05]  /*0050*/  IMAD.SHL.U32 R0, R13, 0x4, RZ ;  /* 0x000000040d007824 */ /* 0x002fca00078e00ff */
[----:B------:R-:W-:-:S05]  /*0060*/  LOP3.LUT R4, R0, 0x3fc, RZ, 0xc0, !PT ;  /* 0x000003fc00047812 */ /* 0x000fca00078ec0ff */
[----:B---3--:R-:W-:-:S04]  /*0070*/  IMAD R5, R5, 0x400, R4 ;  /* 0x0000040005057824 */ /* 0x008fc800078e0204 */
[----:B--2---:R-:W-:-:S05]  /*0080*/  IMAD.WIDE R2, R5, 0x4, R2 ;  /* 0x0000000405027825 */ /* 0x004fca00078e0202 */
[----:B------:R-:W2:Y:S01]  /*0090*/  LDG.E.128 R4, desc[UR6][R2.64] ;  /* 0x0000000602047981 */ /* 0x000ea2000c1e1d00 */
[----:B------:R-:W1:Y:S01]  /*00a0*/  S2UR UR5, SR_CgaCtaId ;  /* 0x00000000000579c3 */ /* 0x000e620000008800 */
[----:B------:R-:W-:Y:S01]  /*00b0*/  UMOV UR4, 0x400 ;  /* 0x0000040000047882 */ /* 0x000fe20000000000 */
[----:B------:R-:W-:Y:S02]  /*00c0*/  SHF.R.U32.HI R11, RZ, 0x3, R13 ;  /* 0x00000003ff0b7819 */ /* 0x000fe4000001160d */
[----:B------:R-:W-:Y:S01]  /*00d0*/  ISETP.GE.AND P2, PT, R13, 0x8, PT ;  /* 0x000000080d00780c */ /* 0x000fe20003f46270 */
[----:B-1----:R-:W-:Y:S01]  /*00e0*/  UPRMT UR4, UR5, 0x654, UR4 ;  /* 0x0000065405047896 */ /* 0x002fe20008000004 */
[C---:B--2---:R-:W-:Y:S02]  /*00f0*/  FSETP.NAN.AND P1, PT, R4.reuse, R4, PT ;  /* 0x000000040400720b */ /* 0x044fe40003f28000 */
[CC--:B------:R-:W-:Y:S02]  /*0100*/  FSETP.GT.AND P0, PT, R4.reuse, R5.reuse, PT ;  /* 0x000000050400720b */ /* 0x0c0fe40003f04000 */
[----:B------:R-:W-:-:S04]  /*0110*/  FSEL R9, R4, R5, P1 ;  /* 0x0000000504097208 */ /* 0x000fc80000800000 */
[----:B------:R-:W-:-:S04]  /*0120*/  FSEL R10, R4, R9, P0 ;  /* 0x00000009040a7208 */ /* 0x000fc80000000000 */
[C---:B------:R-:W-:Y:S02]  /*0130*/  FSETP.GT.AND P0, PT, R10.reuse, R6, PT ;  /* 0x000000060a00720b */ /* 0x040fe40003f04000 */
[----:B------:R-:W-:-:S11]  /*0140*/  FSETP.NAN.AND P1, PT, R10, R10, PT ;  /* 0x0000000a0a00720b */ /* 0x000fd60003f28000 */
[----:B------:R-:W-:-:S04]  /*0150*/  @!P0 FSEL R10, R10, R6, P1 ;  /* 0x000000060a0a8208 */ /* 0x000fc80000800000 */
[C---:B------:R-:W-:Y:S02]  /*0160*/  FSETP.GT.AND P0, PT, R10.reuse, R7, PT ;  /* 0x000000070a00720b */ /* 0x040fe40003f04000 */
[----:B------:R-:W-:-:S11]  /*0170*/  FSETP.NAN.AND P1, PT, R10, R10, PT ;  /* 0x0000000a0a00720b */ /* 0x000fd60003f28000 */
[----:B------:R-:W-:-:S04]  /*0180*/  @!P0 FSEL R10, R10, R7, P1 ;  /* 0x000000070a0a8208 */ /* 0x000fc80000800000 */
[C---:B------:R-:W-:Y:S01]  /*0190*/  FSETP.NAN.AND P1, PT, R10.reuse, R10, PT ;  /* 0x0000000a0a00720b */ /* 0x040fe20003f28000 */
[----:B------:R-:W1:Y:S02]  /*01a0*/  SHFL.BFLY PT, R9, R10, 0x10, 0x1f ;  /* 0x0e001f000a097f89 */ /* 0x000e6400000e0000 */
[----:B-1----:R-:W-:-:S13]  /*01b0*/  FSETP.GT.AND P0, PT, R10, R9, PT ;  /* 0x000000090a00720b */ /* 0x002fda0003f04000 */
        /* <DEDUP_REMOVED lines=12> */
[----:B------:R-:W-:Y:S02]  /*0280*/  @!P0 FSEL R10, R10, R9, P1 ;  /* 0x000000090a0a8208 */ /* 0x000fe40000800000 */
[----:B------:R-:W-:Y:S02]  /*0290*/  LOP3.LUT P1, RZ, R13, 0x1f, RZ, 0xc0, !PT ;  /* 0x0000001f0dff7812 */ /* 0x000fe4000782c0ff */
[C---:B------:R-:W-:Y:S01]  /*02a0*/  FSETP.NAN.AND P3, PT, R10.reuse, R10, PT ;  /* 0x0000000a0a00720b */ /* 0x040fe20003f68000 */
[----:B------:R-:W1:Y:S02]  /*02b0*/  SHFL.BFLY PT, R9, R10, 0x1, 0x1f ;  /* 0x0c201f000a097f89 */ /* 0x000e6400000e0000 */
[----:B-1----:R-:W-:-:S13]  /*02c0*/  FSETP.GT.AND P0, PT, R10, R9, PT ;  /* 0x000000090a00720b */ /* 0x002fda0003f04000 */
[----:B------:R-:W-:Y:S02]  /*02d0*/  @!P0 SEL R10, R10, R9, P3 ;  /* 0x000000090a0a8207 */ /* 0x000fe40001800000 */
[----:B------:R-:W-:-:S05]  /*02e0*/  LOP3.LUT R9, R11, 0x1c, RZ, 0xc0, !PT ;  /* 0x0000001c0b097812 */ /* 0x000fca00078ec0ff */
[----:B------:R-:W-:Y:S01]  /*02f0*/  @!P1 STS [R9+UR4], R10 ;  /* 0x0000000a09009988 */ /* 0x000fe20008000804 */
[----:B------:R-:W-:Y:S06]  /*0300*/  BAR.SYNC.DEFER_BLOCKING 0x0 ;  /* 0x0000000000007b1d */ /* 0x000fec0000010000 */
[----:B------:R-:W1:Y:S04]  /*0310*/  @!P2 LDS R12, [R0+UR4] ;  /* 0x00000004000ca984 */ /* 0x000e680008000800 */
[----:B-1----:R-:W1:Y:S01]  /*0320*/  SHFL.BFLY PT, R11, R12, 0x4, 0x1f ;  /* 0x0c801f000c0b7f89 */ /* 0x002e6200000e0000 */
[----:B------:R-:W-:-:S02]  /*0330*/  FSETP.NAN.AND P3, PT, R12, R12, PT ;  /* 0x0000000c0c00720b */ /* 0x000fc40003f68000 */
[----:B-1----:R-:W-:-:S04]  /*0340*/  FSETP.GT.AND P0, PT, R12, R11, PT ;  /* 0x0000000b0c00720b */ /* 0x002fc80003f04000 */
[----:B------:R-:W-:-:S04]  /*0350*/  FSEL R11, R12, R11, P0 ;  /* 0x0000000b0c0b7208 */ /* 0x000fc80000000000 */
[----:B------:R-:W-:-:S04]  /*0360*/  FSEL R11, R12, R11, P3 ;  /* 0x0000000b0c0b7208 */ /* 0x000fc80001800000 */
[C---:B------:R-:W-:Y:S01]  /*0370*/  FSETP.NAN.AND P3, PT, R11.reuse, R11, PT ;  /* 0x0000000b0b00720b */ /* 0x040fe20003f68000 */
[----:B------:R-:W1:Y:S02]  /*0380*/  SHFL.BFLY PT, R14, R11, 0x2, 0x1f ;  /* 0x0c401f000b0e7f89 */ /* 0x000e6400000e0000 */
[----:B-1----:R-:W-:-:S13]  /*0390*/  FSETP.GT.AND P0, PT, R11, R14, PT ;  /* 0x0000000e0b00720b */ /* 0x002fda0003f04000 */
[----:B------:R-:W-:Y:S02]  /*03a0*/  @!P0 FSEL R11, R11, R14, P3 ;  /* 0x0000000e0b0b8208 */ /* 0x000fe40001800000 */
[----:B------:R-:W-:Y:S02]  /*03b0*/  LOP3.LUT P0, RZ, R13, 0x7, RZ, 0xc0, !PT ;  /* 0x000000070dff7812 */ /* 0x000fe4000780c0ff */
[----:B------:R-:W-:Y:S01]  /*03c0*/  FSETP.NAN.AND P4, PT, R11, R11, PT ;  /* 0x0000000b0b00720b */ /* 0x000fe20003f88000 */
[----:B------:R-:W1:Y:S01]  /*03d0*/  SHFL.BFLY PT, R10, R11, 0x1, 0x1f ;  /* 0x0c201f000b0a7f89 */ /* 0x000e6200000e0000 */
[----:B------:R-:W-:Y:S02]  /*03e0*/  ISETP.LT.AND P0, PT, R13, 0x8, !P0 ;  /* 0x000000080d00780c */ /* 0x000fe40004701270 */
[----:B-1----:R-:W-:-:S13]  /*03f0*/  FSETP.GT.AND P3, PT, R11, R10, PT ;  /* 0x0000000a0b00720b */ /* 0x002fda0003f64000 */
[----:B------:R-:W-:-:S05]  /*0400*/  @!P3 SEL R11, R11, R10, P4 ;  /* 0x0000000a0b0bb207 */ /* 0x000fca0002000000 */
[----:B------:R-:W-:Y:S01]  /*0410*/  @P0 STS [R0+UR4], R11 ;  /* 0x0000000b00000988 */ /* 0x000fe20008000804 */
[----:B------:R-:W-:Y:S06]  /*0420*/  BAR.SYNC.DEFER_BLOCKING 0x0 ;  /* 0x0000000000007b1d */ /* 0x000fec0000010000 */
[----:B------:R-:W1:Y:S02]  /*0430*/  LDS R10, [UR4] ;  /* 0x00000004ff0a7984 */ /* 0x000e640008000800 */
[----:B-1----:R-:W-:-:S04]  /*0440*/  FADD R10, RZ, R10 ;  /* 0x0000000aff0a7221 */ /* 0x002fc80000000000 */
[--C-:B------:R-:W-:Y:S01]  /*0450*/  FADD R4, R4, -R10.reuse ;  /* 0x8000000a04047221 */ /* 0x100fe20000000000 */
[--C-:B------:R-:W-:Y:S01]  /*0460*/  FADD R5, R5, -R10.reuse ;  /* 0x8000000a05057221 */ /* 0x100fe20000000000 */
[--C-:B------:R-:W-:Y:S01]  /*0470*/  FADD R6, R6, -R10.reuse ;  /* 0x8000000a06067221 */ /* 0x100fe20000000000 */
[----:B------:R-:W-:Y:S01]  /*0480*/  FADD R7, R7, -R10 ;  /* 0x8000000a07077221 */ /* 0x000fe20000000000 */
[----:B------:R-:W-:Y:S01]  /*0490*/  FMUL R12, R4, 1.4426950216293334961 ;  /* 0x3fb8aa3b040c7820 */ /* 0x000fe20000400000 */
[----:B------:R-:W-:Y:S01]  /*04a0*/  FMUL R13, R5, 1.4426950216293334961 ;  /* 0x3fb8aa3b050d7820 */ /* 0x000fe20000400000 */
[----:B------:R-:W-:Y:S01]  /*04b0*/  FMUL R10, R6, 1.4426950216293334961 ;  /* 0x3fb8aa3b060a7820 */ /* 0x000fe20000400000 */
[----:B------:R-:W-:Y:S01]  /*04c0*/  FMUL R11, R7, 1.4426950216293334961 ;  /* 0x3fb8aa3b070b7820 */ /* 0x000fe20000400000 */
[----:B------:R-:W-:Y:S01]  /*04d0*/  BAR.SYNC.DEFER_BLOCKING 0x0 ;  /* 0x0000000000007b1d */ /* 0x000fe20000010000 */
[----:B------:R-:W-:Y:S02]  /*04e0*/  FSETP.GEU.AND P3, PT, R12, -126, PT ;  /* 0xc2fc00000c00780b */ /* 0x000fe40003f6e000 */
[----:B------:R-:W-:-:S02]  /*04f0*/  FSETP.GEU.AND P4, PT, R13, -126, PT ;  /* 0xc2fc00000d00780b */ /* 0x000fc40003f8e000 */
[----:B------:R-:W-:Y:S02]  /*0500*/  FSETP.GEU.AND P5, PT, R10, -126, PT ;  /* 0xc2fc00000a00780b */ /* 0x000fe40003fae000 */
[----:B------:R-:W-:-:S07]  /*0510*/  FSETP.GEU.AND P6, PT, R11, -126, PT ;  /* 0xc2fc00000b00780b */ /* 0x000fce0003fce000 */
[----:B------:R-:W-:Y:S02]  /*0520*/  @!P3 FMUL R12, R12, 0.5 ;  /* 0x3f0000000c0cb820 */ /* 0x000fe40000400000 */
[----:B------:R-:W-:Y:S02]  /*0530*/  @!P4 FMUL R13, R13, 0.5 ;  /* 0x3f0000000d0dc820 */ /* 0x000fe40000400000 */
[----:B------:R-:W1:Y:S01]  /*0540*/  MUFU.EX2 R4, R12 ;  /* 0x0000000c00047308 */ /* 0x000e620000000800 */
[----:B------:R-:W-:Y:S01]  /*0550*/  @!P5 FMUL R10, R10, 0.5 ;  /* 0x3f0000000a0ad820 */ /* 0x000fe20000400000 */
[----:B------:R-:W-:-:S06]  /*0560*/  @!P6 FMUL R11, R11, 0.5 ;  /* 0x3f0000000b0be820 */ /* 0x000fcc0000400000 */
[----:B------:R-:W2:Y:S01]  /*0570*/  MUFU.EX2 R5, R13 ;  /* 0x0000000d00057308 */ /* 0x000ea20000000800 */
[----:B-1----:R-:W-:-:S07]  /*0580*/  @!P3 FMUL R4, R4, R4 ;  /* 0x000000040404b220 */ /* 0x002fce0000400000 */
[----:B------:R-:W1:Y:S01]  /*0590*/  MUFU.EX2 R6, R10 ;  /* 0x0000000a00067308 */ /* 0x000e620000000800 */
[----:B--2---:R-:W-:-:S07]  /*05a0*/  @!P4 FMUL R5, R5, R5 ;  /* 0x000000050505c220 */ /* 0x004fce0000400000 */
[----:B------:R-:W2:Y:S01]  /*05b0*/  MUFU.EX2 R7, R11 ;  /* 0x0000000b00077308 */ /* 0x000ea20000000800 */
[----:B------:R-:W-:Y:S01]  /*05c0*/  FADD R15, R4, R5 ;  /* 0x00000005040f7221 */ /* 0x000fe20000000000 */
[----:B-1----:R-:W-:-:S04]  /*05d0*/  @!P5 FMUL R6, R6, R6 ;  /* 0x000000060606d220 */ /* 0x002fc80000400000 */
[----:B------:R-:W-:Y:S01]  /*05e0*/  FADD R12, R6, R15 ;  /* 0x0000000f060c7221 */ /* 0x000fe20000000000 */
[----:B--2---:R-:W-:-:S04]  /*05f0*/  @!P6 FMUL R7, R7, R7 ;  /* 0x000000070707e220 */ /* 0x004fc80000400000 */
[----:B------:R-:W-:-:S05]  /*0600*/  FADD R12, R7, R12 ;  /* 0x0000000c070c7221 */ /* 0x000fca0000000000 */
[----:B------:R-:W1:Y:S02]  /*0610*/  SHFL.BFLY PT, R13, R12, 0x10, 0x1f ;  /* 0x0e001f000c0d7f89 */ /* 0x000e6400000e0000 */
[----:B-1----:R-:W-:-:S05]  /*0620*/  FADD R13, R12, R13 ;  /* 0x0000000d0c0d7221 */ /* 0x002fca0000000000 */
        /* <DEDUP_REMOVED lines=8> */
[----:B------:R-:W-:Y:S01]  /*06b0*/  @!P1 STS [R9+UR4], R16 ;  /* 0x0000001009009988 */ /* 0x000fe20008000804 */
[----:B------:R-:W-:Y:S06]  /*06c0*/  BAR.SYNC.DEFER_BLOCKING 0x0 ;  /* 0x0000000000007b1d */ /* 0x000fec0000010000 */
[----:B------:R-:W1:Y:S04]  /*06d0*/  @!P2 LDS R8, [R0+UR4] ;  /* 0x000000040008a984 */ /* 0x000e680008000800 */
[----:B-1----:R-:W1:Y:S02]  /*06e0*/  SHFL.BFLY PT, R13, R8, 0x4, 0x1f ;  /* 0x0c801f00080d7f89 */ /* 0x002e6400000e0000 */
[----:B-1----:R-:W-:Y:S01]  /*06f0*/  FADD R13, R8, R13 ;  /* 0x0000000d080d7221 */ /* 0x002fe20000000000 */
[----:B------:R-:W-:-:S04]  /*0700*/  FMUL R8, R5, 0.25 ;  /* 0x3e80000005087820 */ /* 0x000fc80000400000 */
[----:B------:R-:W1:Y:S02]  /*0710*/  SHFL.BFLY PT, R10, R13, 0x2, 0x1f ;  /* 0x0c401f000d0a7f89 */ /* 0x000e6400000e0000 */
[----:B-1----:R-:W-:Y:S01]  /*0720*/  FADD R10, R13, R10 ;  /* 0x0000000a0d0a7221 */ /* 0x002fe20000000000 */
[----:B------:R-:W-:-:S04]  /*0730*/  FMUL R13, R4, 0.25 ;  /* 0x3e800000040d7820 */ /* 0x000fc80000400000 */
[----:B------:R-:W1:Y:S02]  /*0740*/  SHFL.BFLY PT, R11, R10, 0x1, 0x1f ;  /* 0x0c201f000a0b7f89 */ /* 0x000e6400000e0000 */
[----:B-1----:R-:W-:-:S05]  /*0750*/  FADD R11, R10, R11 ;  /* 0x0000000b0a0b7221 */ /* 0x002fca0000000000 */
[----:B------:R1:W-:Y:S01]  /*0760*/  @P0 STS [R0+UR4], R11 ;  /* 0x0000000b00000988 */ /* 0x0003e20008000804 */
[----:B------:R-:W-:Y:S01]  /*0770*/  BAR.SYNC.DEFER_BLOCKING 0x0 ;  /* 0x0000000000007b1d */ /* 0x000fe20000010000 */
[----:B-1----:R-:W-:Y:S01]  /*0780*/  FMUL R11, R6, 0.25 ;  /* 0x3e800000060b7820 */ /* 0x002fe20000400000 */
[----:B------:R-:W-:-:S04]  /*0790*/  FMUL R0, R7, 0.25 ;  /* 0x3e80000007007820 */ /* 0x000fc80000400000 */
[----:B------:R-:W1:Y:S02]  /*07a0*/  LDS R9, [UR4] ;  /* 0x00000004ff097984 */ /* 0x000e640008000800 */
[----:B-1----:R-:W-:-:S05]  /*07b0*/  FADD R9, RZ, R9 ;  /* 0x00000009ff097221 */ /* 0x002fca0000000000 */
[C---:B------:R-:W-:Y:S02]  /*07c0*/  FSETP.GT.AND P0, PT, |R9|.reuse, 8.50705917302346158658e+37, PT ;  /* 0x7e8000000900780b */ /* 0x040fe40003f04200 */
[----:B------:R-:W-:Y:S02]  /*07d0*/  FSETP.GEU.AND P1, PT, |R9|, 1.175494350822287508e-38, PT ;  /* 0x008000000900780b */ /* 0x000fe40003f2e200 */
[----:B------:R-:W-:Y:S02]  /*07e0*/  FSEL R4, R13, R4, P0 ;  /* 0x000000040d047208 */ /* 0x000fe40000000000 */
[----:B------:R-:W-:Y:S02]  /*07f0*/  FSEL R8, R8, R5, P0 ;  /* 0x0000000508087208 */ /* 0x000fe40000000000 */
[----:B------:R-:W-:Y:S02]  /*0800*/  FSEL R6, R11, R6, P0 ;  /* 0x000000060b067208 */ /* 0x000fe40000000000 */
[----:B------:R-:W-:-:S03]  /*0810*/  FSEL R0, R0, R7, P0 ;  /* 0x0000000700007208 */ /* 0x000fc60000000000 */
[----:B------:R-:W-:Y:S02]  /*0820*/  @P0 FMUL R9, R9, 0.25 ;  /* 0x3e80000009090820 */ /* 0x000fe40000400000 */
[----:B------:R-:W-:Y:S01]  /*0830*/  @!P1 FMUL R4, R4, 16777216 ;  /* 0x4b80000004049820 */ /* 0x000fe20000400000 */
[----:B------:R-:W-:Y:S01]  /*0840*/  @!P1 FMUL R8, R8, 16777216 ;  /* 0x4b80000008089820 */ /* 0x000fe20000400000 */
[----:B------:R-:W-:Y:S01]  /*0850*/  @!P1 FMUL R9, R9, 16777216 ;  /* 0x4b80000009099820 */ /* 0x000fe20000400000 */
[----:B------:R-:W-:Y:S01]  /*0860*/  @!P1 FMUL R6, R6, 16777216 ;  /* 0x4b80000006069820 */ /* 0x000fe20000400000 */
[----:B------:R-:W-:-:S04]  /*0870*/  @!P1 FMUL R0, R0, 16777216 ;  /* 0x4b80000000009820 */ /* 0x000fc80000400000 */
[----:B------:R-:W1:Y:S02]  /*0880*/  MUFU.RCP R9, R9 ;  /* 0x0000000900097308 */ /* 0x000e640000001000 */
[C---:B-1----:R-:W-:Y:S01]  /*0890*/  FMUL R4, R9.reuse, R4 ;  /* 0x0000000409047220 */ /* 0x042fe20000400000 */
[C---:B------:R-:W-:Y:S01]  /*08a0*/  FMUL R5, R9.reuse, R8 ;  /* 0x0000000809057220 */ /* 0x040fe20000400000 */
[C---:B------:R-:W-:Y:S01]  /*08b0*/  FMUL R6, R9.reuse, R6 ;  /* 0x0000000609067220 */ /* 0x040fe20000400000 */
[----:B------:R-:W-:-:S05]  /*08c0*/  FMUL R7, R9, R0 ;  /* 0x0000000009077220 */ /* 0x000fca0000400000 */
[----:B------:R-:W-:Y:S01]  /*08d0*/  STG.E.128 desc[UR6][R2.64], R4 ;  /* 0x0000000402007986 */ /* 0x000fe2000c101d06 */
[----:B------:R-:W-:Y:S05]  /*08e0*/  EXIT ;  /* 0x000000000000794d */ /* 0x000fea0003800000 */
.L_x_0:
[----:B------:R-:W-:-:S00]  /*08f0*/  BRA `(.L_x_0) ;  /* 0xfffffffc00fc7947 */ /* 0x000fc0000383ffff */
[----:B------:R-:W-:-:S00]  /*0900*/  NOP ;  /* 0x0000000000007918 */ /* 0x000fc00000000000 */
[----:B------:R-:W-:-:S00]  /*0910*/  NOP ;  /* 0x0000000000007918 */ /* 0x000fc00000000000 */
[----:B------:R-:W-:-:S00]  /*0920*/  NOP ;  /* 0x0000000000007918 */ /* 0x000fc00000000000 */
[----:B------:R-:W-:-:S00]  /*0930*/  NOP ;  /* 0x0000000000007918 */ /* 0x000fc00000000000 */
[----:B------:R-:W-:-:S00]  /*0940*/  NOP ;  /* 0x0000000000007918 */ /* 0x000fc00000000000 */
[----:B------:R-:W-:-:S00]  /*0950*/  NOP ;  /* 0x0000000000007918 */ /* 0x000fc00000000000 */
[----:B------:R-:W-:-:S00]  /*0960*/  NOP ;  /* 0x0000000000007918 */ /* 0x000fc00000000000 */
[----:B------:R-:W-:-:S00]  /*0970*/  NOP ;  /* 0x0000000000007918 */ /* 0x000fc00000000000 */
.L_x_1:


//--------------------- .nv.shared.triton_per_fused__softmax_35 --------------------------
	.section	.nv.shared.triton_per_fused__softmax_35,"aw",@nobits
	.sectionflags	@""
	.align	16
	.zero		1024


//--------------------- .nv.constant0.triton_per_fused__softmax_35 --------------------------
	.section	.nv.constant0.triton_per_fused__softmax_35,"a",@progbits
	.sectionflags	@""
	.align	4
.nv.constant0.triton_per_fused__softmax_35:
	.zero		544
